//
// Generated by NVIDIA NVVM Compiler
//
// Compiler Build ID: CL-36424714
// Cuda compilation tools, release 13.0, V13.0.88
// Based on NVVM 20.0.0
//

.version 9.0
.target sm_100
.address_size 64

	// .globl	_Z13printBlockIdxv
.extern .func  (.param .b32 func_retval0) vprintf
(
	.param .b64 vprintf_param_0,
	.param .b64 vprintf_param_1
)
;
.global .align 1 .b8 $str[20] = {66, 108, 111, 99, 107, 73, 100, 120, 58, 32, 40, 37, 100, 44, 32, 37, 100, 41, 10};

.visible .entry _Z13printBlockIdxv()
{
	.local .align 8 .b8 	__local_depot0[8];
	.reg .b64 	%SP;
	.reg .b64 	%SPL;
	.reg .b32 	%r<5>;
	.reg .b64 	%rd<5>;

	mov.u64 	%SPL, __local_depot0;
	cvta.local.u64 	%SP, %SPL;
	add.u64 	%rd1, %SP, 0;
	add.u64 	%rd2, %SPL, 0;
	mov.u32 	%r1, %ctaid.x;
	mov.u32 	%r2, %ctaid.y;
	st.local.v2.u32 	[%rd2], {%r1, %r2};
	mov.u64 	%rd3, $str;
	cvta.global.u64 	%rd4, %rd3;
	{ // callseq 0, 0
	.param .b64 param0;
	st.param.b64 	[param0], %rd4;
	.param .b64 param1;
	st.param.b64 	[param1], %rd1;
	.param .b32 retval0;
	call.uni (retval0), 
	vprintf, 
	(
	param0, 
	param1
	);
	ld.param.b32 	%r3, [retval0];
	} // callseq 0
	ret;

}


// ===== COMPILED SASS (sm_100) =====

	.target	sm_100

	.elftype	@"ET_EXEC"


//--------------------- .note.nv.tkinfo           --------------------------
	.section	.note.nv.tkinfo,"",@"SHT_NOTE"
	.sectionflags	@"SHF_NOTE_NV_TKINFO"
	.tkinfo
        /*0018*/ 	.word	0x00000002
        /*0030*/ 	.string	""
        /*0030*/ 	.string	"ptxas"
        /*0030*/ 	.string	"Cuda compilation tools, release 13.0, V13.0.88"
        /*0030*/ 	.string	"Build cuda_13.0.r13.0/compiler.36424714_0"
        /*0030*/ 	.string	"-arch sm_100 -m 64 "



//--------------------- .note.nv.cuinfo           --------------------------
	.section	.note.nv.cuinfo,"",@"SHT_NOTE"
	.sectionflags	@"SHF_NOTE_NV_CUINFO"
        /*0018*/ 	.short	0x0002
        /*001a*/ 	.short	0x0064
        /*001c*/ 	.short	0x0082
	.zero		2


//--------------------- .nv.info                  --------------------------
	.section	.nv.info,"",@"SHT_CUDA_INFO"
	.align	4


	//----- nvinfo : EIATTR_REGCOUNT
	.align		4
        /*0000*/ 	.byte	0x04, 0x2f
        /*0002*/ 	.short	(.L_2 - .L_1)
	.align		4
.L_1:
        /*0004*/ 	.word	index@(_Z13printBlockIdxv)
        /*0008*/ 	.word	0x00000018


	//----- nvinfo : EIATTR_FRAME_SIZE
	.align		4
.L_2:
        /*000c*/ 	.byte	0x04, 0x11
        /*000e*/ 	.short	(.L_4 - .L_3)
	.align		4
.L_3:
        /*0010*/ 	.word	index@(_Z13printBlockIdxv)
        /*0014*/ 	.word	0x00000008


	//----- nvinfo : EIATTR_MIN_STACK_SIZE
	.align		4
.L_4:
        /*0018*/ 	.byte	0x04, 0x12
        /*001a*/ 	.short	(.L_6 - .L_5)
	.align		4
.L_5:
        /*001c*/ 	.word	index@(_Z13printBlockIdxv)
        /*0020*/ 	.word	0x00000008
.L_6:


//--------------------- .nv.compat                --------------------------
	.section	.nv.compat,"",@"SHT_CUDA_COMPAT_INFO"
	.align	4
        /*0000*/ 	.byte	0x02, 0x09, 0x00, 0x00, 0x02, 0x02, 0x01, 0x00, 0x02, 0x05, 0x05, 0x00, 0x03, 0x07, 0x01, 0x01
        /*0010*/ 	.byte	0x02, 0x03, 0x00, 0x00, 0x02, 0x06, 0x01, 0x00, 0x04, 0x0b, 0x08, 0x00, 0x09, 0x00, 0x00, 0x00
        /*0020*/ 	.byte	0x00, 0x00, 0x00, 0x00


//--------------------- .nv.info._Z13printBlockIdxv --------------------------
	.section	.nv.info._Z13printBlockIdxv,"",@"SHT_CUDA_INFO"
	.sectionflags	@""
	.align	4


	//----- nvinfo : EIATTR_CUDA_API_VERSION
	.align		4
        /*0000*/ 	.byte	0x04, 0x37
        /*0002*/ 	.short	(.L_8 - .L_7)
.L_7:
        /*0004*/ 	.word	0x00000082


	//----- nvinfo : EIATTR_SPARSE_MMA_MASK
	.align		4
.L_8:
        /*0008*/ 	.byte	0x03, 0x50
        /*000a*/ 	.short	0x0000


	//----- nvinfo : EIATTR_MAXREG_COUNT
	.align		4
        /*000c*/ 	.byte	0x03, 0x1b
        /*000e*/ 	.short	0x00ff


	//----- nvinfo : EIATTR_EXTERNS
	.align		4
        /*0010*/ 	.byte	0x04, 0x0f
        /*0012*/ 	.short	(.L_10 - .L_9)


	//   ....[0]....
	.align		4
.L_9:
        /*0014*/ 	.word	index@(vprintf)


	//----- nvinfo : EIATTR_MERCURY_ISA_VERSION
	.align		4
.L_10:
        /*0018*/ 	.byte	0x03, 0x5f
        /*001a*/ 	.short	0x0101


	//----- nvinfo : EIATTR_VRC_CTA_INIT_COUNT
	.align		4
        /*001c*/ 	.byte	0x02, 0x4a
	.zero		1
	.zero		1


	//----- nvinfo : EIATTR_SYSCALL_OFFSETS
	.align		4
        /*0020*/ 	.byte	0x04, 0x46
        /*0022*/ 	.short	(.L_12 - .L_11)


	//   ....[0]....
.L_11:
        /*0024*/ 	.word	0x000000f0


	//----- nvinfo : EIATTR_EXIT_INSTR_OFFSETS
	.align		4
.L_12:
        /*0028*/ 	.byte	0x04, 0x1c
        /*002a*/ 	.short	(.L_14 - .L_13)


	//   ....[0]....
.L_13:
        /*002c*/ 	.word	0x00000100


	//----- nvinfo : EIATTR_SW_WAR
	.align		4
.L_14:
        /*0030*/ 	.byte	0x04, 0x36
        /*0032*/ 	.short	(.L_16 - .L_15)
.L_15:
        /*0034*/ 	.word	0x00000008
.L_16:


//--------------------- .nv.callgraph             --------------------------
	.section	.nv.callgraph,"",@"SHT_CUDA_CALLGRAPH"
	.align	4
	.sectionentsize	8
	.align		4
        /*0000*/ 	.word	0x00000000
	.align		4
        /*0004*/ 	.word	0xffffffff
	.align		4
        /*0008*/ 	.word	index@(_Z13printBlockIdxv)
	.align		4
        /*000c*/ 	.word	index@(vprintf)
	.align		4
        /*0010*/ 	.word	0x00000000
	.align		4
        /*0014*/ 	.word	0xfffffffe
	.align		4
        /*0018*/ 	.word	0x00000000
	.align		4
        /*001c*/ 	.word	0xfffffffd
	.align		4
        /*0020*/ 	.word	0x00000000
	.align		4
        /*0024*/ 	.word	0xfffffffc


//--------------------- .nv.constant4             --------------------------
	.section	.nv.constant4,"a",@progbits
	.align	8
	.align		8
.nv.constant4:
        /*0000*/ 	.dword	vprintf
	.align		8
        /*0008*/ 	.dword	$str


//--------------------- .text._Z13printBlockIdxv  --------------------------
	.section	.text._Z13printBlockIdxv,"ax",@progbits
	.align	128
        .global         _Z13printBlockIdxv
        .type           _Z13printBlockIdxv,@function
        .size           _Z13printBlockIdxv,(.L_x_2 - _Z13printBlockIdxv)
        .other          _Z13printBlockIdxv,@"STO_CUDA_ENTRY STV_DEFAULT"
_Z13printBlockIdxv:
.text._Z13printBlockIdxv:
[----:B------:R-:W0:Y:S01]  /*0000*/  LDC R1, c[0x0][0x37c] ;  /* 0x0000df00ff017b82 */ /* 0x000e220000000800 */
[----:B------:R-:W1:Y:S01]  /*0010*/  S2R R8, SR_CTAID.X ;  /* 0x0000000000087919 */ /* 0x000e620000002500 */
[----:B0-----:R-:W-:Y:S01]  /*0020*/  VIADD R1, R1, 0xfffffff8 ;  /* 0xfffffff801017836 */ /* 0x001fe20000000000 */
[----:B------:R-:W-:Y:S01]  /*0030*/  MOV R0, 0x0 ;  /* 0x0000000000007802 */ /* 0x000fe20000000f00 */
[----:B------:R-:W0:Y:S01]  /*0040*/  LDCU UR4, c[0x0][0x2f8] ;  /* 0x00005f00ff0477ac */ /* 0x000e220008000800 */
[----:B------:R-:W1:Y:S03]  /*0050*/  S2R R9, SR_CTAID.Y ;  /* 0x0000000000097919 */ /* 0x000e660000002600 */
[----:B------:R2:W3:Y:S01]  /*0060*/  LDC.64 R2, c[0x4][R0] ;  /* 0x0100000000027b82 */ /* 0x0004e20000000a00 */
[----:B------:R-:W4:Y:S01]  /*0070*/  LDCU.64 UR6, c[0x4][0x8] ;  /* 0x01000100ff0677ac */ /* 0x000f220008000a00 */
[----:B------:R-:W5:Y:S01]  /*0080*/  LDCU UR5, c[0x0][0x2fc] ;  /* 0x00005f80ff0577ac */ /* 0x000f620008000800 */
[----:B0-----:R-:W-:Y:S01]  /*0090*/  IADD3 R6, P0, PT, R1, UR4, RZ ;  /* 0x0000000401067c10 */ /* 0x001fe2000ff1e0ff */
[----:B----4-:R-:W-:Y:S01]  /*00a0*/  IMAD.U32 R4, RZ, RZ, UR6 ;  /* 0x00000006ff047e24 */ /* 0x010fe2000f8e00ff */
[----:B------:R-:W-:-:S03]  /*00b0*/  MOV R5, UR7 ;  /* 0x0000000700057c02 */ /* 0x000fc60008000f00 */
[----:B-----5:R-:W-:Y:S01]  /*00c0*/  IMAD.X R7, RZ, RZ, UR5, P0 ;  /* 0x00000005ff077e24 */ /* 0x020fe200080e06ff */
[----:B-1----:R2:W-:Y:S07]  /*00d0*/  STL.64 [R1], R8 ;  /* 0x0000000801007387 */ /* 0x0025ee0000100a00 */
[----:B------:R-:W-:-:S07]  /*00e0*/  LEPC R20, `(.L_x_0) ;  /* 0x000000001014794e */ /* 0x000fce0000000000 */
[----:B--23--:R-:W-:Y:S05]  /*00f0*/  CALL.ABS.NOINC R2 ;  /* 0x0000000002007343 */ /* 0x00cfea0003c00000 */
.L_x_0:
[----:B------:R-:W-:Y:S05]  /*0100*/  EXIT ;  /* 0x000000000000794d */ /* 0x000fea0003800000 */
.L_x_1:
[----:B------:R-:W-:-:S00]  /*0110*/  BRA `(.L_x_1) ;  /* 0xfffffffc00fc7947 */ /* 0x000fc0000383ffff */
[----:B------:R-:W-:-:S00]  /*0120*/  NOP ;  /* 0x0000000000007918 */ /* 0x000fc00000000000 */
        /* <DEDUP_REMOVED lines=13> */
.L_x_2:


//--------------------- .nv.global.init           --------------------------
	.section	.nv.global.init,"aw",@progbits
.nv.global.init:
	.type		$str,@object
	.size		$str,(.L_0 - $str)
$str:
        /*0000*/ 	.byte	0x42, 0x6c, 0x6f, 0x63, 0x6b, 0x49, 0x64, 0x78, 0x3a, 0x20, 0x28, 0x25, 0x64, 0x2c, 0x20, 0x25
        /*0010*/ 	.byte	0x64, 0x29, 0x0a, 0x00
.L_0:


//--------------------- .nv.shared.reserved.0     --------------------------
	.section	.nv.shared.reserved.0,"aw",@nobits
	.weak		__nv_reservedSMEM_offset_0_alias
	.size		__nv_reservedSMEM_offset_0_alias, 0, 64
	.other		__nv_reservedSMEM_offset_0_alias,@"STO_CUDA_RESERVED_SHARED STV_DEFAULT"
__nv_reservedSMEM_offset_0_alias:
	.zero		0
	.zero		64


//--------------------- .nv.constant0._Z13printBlockIdxv --------------------------
	.section	.nv.constant0._Z13printBlockIdxv,"a",@progbits
	.sectionflags	@""
	.align	4
.nv.constant0._Z13printBlockIdxv:
	.zero		896


//--------------------- SYMBOLS --------------------------

	.type		.nv.reservedSmem.offset0,@object
	.size		.nv.reservedSmem.offset0,0x4
	.type		vprintf,@function
